//
// Generated by NVIDIA NVVM Compiler
//
// Compiler Build ID: CL-36424714
// Cuda compilation tools, release 13.0, V13.0.88
// Based on NVVM 20.0.0
//

.version 9.0
.target sm_100
.address_size 64

	// .globl	_Z11saxpyKernelmfPKfPf

.visible .entry _Z11saxpyKernelmfPKfPf(
	.param .u64 _Z11saxpyKernelmfPKfPf_param_0,
	.param .f32 _Z11saxpyKernelmfPKfPf_param_1,
	.param .u64 .ptr .align 1 _Z11saxpyKernelmfPKfPf_param_2,
	.param .u64 .ptr .align 1 _Z11saxpyKernelmfPKfPf_param_3
)
{
	.reg .pred 	%p<2>;
	.reg .b32 	%r<5>;
	.reg .b32 	%f<5>;
	.reg .b64 	%rd<10>;

	ld.param.u64 	%rd4, [_Z11saxpyKernelmfPKfPf_param_0];
	ld.param.f32 	%f1, [_Z11saxpyKernelmfPKfPf_param_1];
	ld.param.u64 	%rd2, [_Z11saxpyKernelmfPKfPf_param_2];
	ld.param.u64 	%rd3, [_Z11saxpyKernelmfPKfPf_param_3];
	mov.u32 	%r1, %ctaid.x;
	mov.u32 	%r2, %ntid.x;
	mov.u32 	%r3, %tid.x;
	mad.lo.s32 	%r4, %r1, %r2, %r3;
	cvt.s64.s32 	%rd1, %r4;
	setp.lt.u64 	%p1, %rd4, %rd1;
	@%p1 bra 	$L__BB0_2;
	cvta.to.global.u64 	%rd5, %rd2;
	cvta.to.global.u64 	%rd6, %rd3;
	shl.b64 	%rd7, %rd1, 2;
	add.s64 	%rd8, %rd5, %rd7;
	ld.global.f32 	%f2, [%rd8];
	add.s64 	%rd9, %rd6, %rd7;
	ld.global.f32 	%f3, [%rd9];
	fma.rn.f32 	%f4, %f1, %f2, %f3;
	st.global.f32 	[%rd9], %f4;
$L__BB0_2:
	ret;

}


// ===== COMPILED SASS (sm_100) =====

	.target	sm_100

	.elftype	@"ET_EXEC"


//--------------------- .note.nv.tkinfo           --------------------------
	.section	.note.nv.tkinfo,"",@"SHT_NOTE"
	.sectionflags	@"SHF_NOTE_NV_TKINFO"
	.tkinfo
        /*0018*/ 	.word	0x00000002
        /*0030*/ 	.string	""
        /*0030*/ 	.string	"ptxas"
        /*0030*/ 	.string	"Cuda compilation tools, release 13.0, V13.0.88"
        /*0030*/ 	.string	"Build cuda_13.0.r13.0/compiler.36424714_0"
        /*0030*/ 	.string	"-arch sm_100 -m 64 "



//--------------------- .note.nv.cuinfo           --------------------------
	.section	.note.nv.cuinfo,"",@"SHT_NOTE"
	.sectionflags	@"SHF_NOTE_NV_CUINFO"
        /*0018*/ 	.short	0x0002
        /*001a*/ 	.short	0x0064
        /*001c*/ 	.short	0x0082
	.zero		2


//--------------------- .nv.info                  --------------------------
	.section	.nv.info,"",@"SHT_CUDA_INFO"
	.align	4


	//----- nvinfo : EIATTR_REGCOUNT
	.align		4
        /*0000*/ 	.byte	0x04, 0x2f
        /*0002*/ 	.short	(.L_1 - .L_0)
	.align		4
.L_0:
        /*0004*/ 	.word	index@(_Z11saxpyKernelmfPKfPf)
        /*0008*/ 	.word	0x0000000a


	//----- nvinfo : EIATTR_FRAME_SIZE
	.align		4
.L_1:
        /*000c*/ 	.byte	0x04, 0x11
        /*000e*/ 	.short	(.L_3 - .L_2)
	.align		4
.L_2:
        /*0010*/ 	.word	index@(_Z11saxpyKernelmfPKfPf)
        /*0014*/ 	.word	0x00000000


	//----- nvinfo : EIATTR_MIN_STACK_SIZE
	.align		4
.L_3:
        /*0018*/ 	.byte	0x04, 0x12
        /*001a*/ 	.short	(.L_5 - .L_4)
	.align		4
.L_4:
        /*001c*/ 	.word	index@(_Z11saxpyKernelmfPKfPf)
        /*0020*/ 	.word	0x00000000
.L_5:


//--------------------- .nv.compat                --------------------------
	.section	.nv.compat,"",@"SHT_CUDA_COMPAT_INFO"
	.align	4
        /*0000*/ 	.byte	0x02, 0x09, 0x00, 0x00, 0x02, 0x02, 0x01, 0x00, 0x02, 0x05, 0x05, 0x00, 0x03, 0x07, 0x01, 0x01
        /*0010*/ 	.byte	0x02, 0x03, 0x00, 0x00, 0x02, 0x06, 0x01, 0x00, 0x04, 0x0b, 0x08, 0x00, 0x09, 0x00, 0x00, 0x00
        /*0020*/ 	.byte	0x00, 0x00, 0x00, 0x00


//--------------------- .nv.info._Z11saxpyKernelmfPKfPf --------------------------
	.section	.nv.info._Z11saxpyKernelmfPKfPf,"",@"SHT_CUDA_INFO"
	.sectionflags	@""
	.align	4


	//----- nvinfo : EIATTR_CUDA_API_VERSION
	.align		4
        /*0000*/ 	.byte	0x04, 0x37
        /*0002*/ 	.short	(.L_7 - .L_6)
.L_6:
        /*0004*/ 	.word	0x00000082


	//----- nvinfo : EIATTR_KPARAM_INFO
	.align		4
.L_7:
        /*0008*/ 	.byte	0x04, 0x17
        /*000a*/ 	.short	(.L_9 - .L_8)
.L_8:
        /*000c*/ 	.word	0x00000000
        /*0010*/ 	.short	0x0003
        /*0012*/ 	.short	0x0018
        /*0014*/ 	.byte	0x00, 0xf5, 0x21, 0x00


	//----- nvinfo : EIATTR_KPARAM_INFO
	.align		4
.L_9:
        /*0018*/ 	.byte	0x04, 0x17
        /*001a*/ 	.short	(.L_11 - .L_10)
.L_10:
        /*001c*/ 	.word	0x00000000
        /*0020*/ 	.short	0x0002
        /*0022*/ 	.short	0x0010
        /*0024*/ 	.byte	0x00, 0xf5, 0x21, 0x00


	//----- nvinfo : EIATTR_KPARAM_INFO
	.align		4
.L_11:
        /*0028*/ 	.byte	0x04, 0x17
        /*002a*/ 	.short	(.L_13 - .L_12)
.L_12:
        /*002c*/ 	.word	0x00000000
        /*0030*/ 	.short	0x0001
        /*0032*/ 	.short	0x0008
        /*0034*/ 	.byte	0x00, 0xf0, 0x11, 0x00


	//----- nvinfo : EIATTR_KPARAM_INFO
	.align		4
.L_13:
        /*0038*/ 	.byte	0x04, 0x17
        /*003a*/ 	.short	(.L_15 - .L_14)
.L_14:
        /*003c*/ 	.word	0x00000000
        /*0040*/ 	.short	0x0000
        /*0042*/ 	.short	0x0000
        /*0044*/ 	.byte	0x00, 0xf0, 0x21, 0x00


	//----- nvinfo : EIATTR_SPARSE_MMA_MASK
	.align		4
.L_15:
        /*0048*/ 	.byte	0x03, 0x50
        /*004a*/ 	.short	0x0000


	//----- nvinfo : EIATTR_MAXREG_COUNT
	.align		4
        /*004c*/ 	.byte	0x03, 0x1b
        /*004e*/ 	.short	0x00ff


	//----- nvinfo : EIATTR_MERCURY_ISA_VERSION
	.align		4
        /*0050*/ 	.byte	0x03, 0x5f
        /*0052*/ 	.short	0x0101


	//----- nvinfo : EIATTR_VRC_CTA_INIT_COUNT
	.align		4
        /*0054*/ 	.byte	0x02, 0x4a
	.zero		1
	.zero		1


	//----- nvinfo : EIATTR_EXIT_INSTR_OFFSETS
	.align		4
        /*0058*/ 	.byte	0x04, 0x1c
        /*005a*/ 	.short	(.L_17 - .L_16)


	//   ....[0]....
.L_16:
        /*005c*/ 	.word	0x00000090


	//   ....[1]....
        /*0060*/ 	.word	0x00000170


	//----- nvinfo : EIATTR_CBANK_PARAM_SIZE
	.align		4
.L_17:
        /*0064*/ 	.byte	0x03, 0x19
        /*0066*/ 	.short	0x0020


	//----- nvinfo : EIATTR_PARAM_CBANK
	.align		4
        /*0068*/ 	.byte	0x04, 0x0a
        /*006a*/ 	.short	(.L_19 - .L_18)
	.align		4
.L_18:
        /*006c*/ 	.word	index@(.nv.constant0._Z11saxpyKernelmfPKfPf)
        /*0070*/ 	.short	0x0380
        /*0072*/ 	.short	0x0020


	//----- nvinfo : EIATTR_SW_WAR
	.align		4
.L_19:
        /*0074*/ 	.byte	0x04, 0x36
        /*0076*/ 	.short	(.L_21 - .L_20)
.L_20:
        /*0078*/ 	.word	0x00000008
.L_21:


//--------------------- .nv.callgraph             --------------------------
	.section	.nv.callgraph,"",@"SHT_CUDA_CALLGRAPH"
	.align	4
	.sectionentsize	8
	.align		4
        /*0000*/ 	.word	0x00000000
	.align		4
        /*0004*/ 	.word	0xffffffff
	.align		4
        /*0008*/ 	.word	0x00000000
	.align		4
        /*000c*/ 	.word	0xfffffffe
	.align		4
        /*0010*/ 	.word	0x00000000
	.align		4
        /*0014*/ 	.word	0xfffffffd
	.align		4
        /*0018*/ 	.word	0x00000000
	.align		4
        /*001c*/ 	.word	0xfffffffc


//--------------------- .text._Z11saxpyKernelmfPKfPf --------------------------
	.section	.text._Z11saxpyKernelmfPKfPf,"ax",@progbits
	.align	128
        .global         _Z11saxpyKernelmfPKfPf
        .type           _Z11saxpyKernelmfPKfPf,@function
        .size           _Z11saxpyKernelmfPKfPf,(.L_x_1 - _Z11saxpyKernelmfPKfPf)
        .other          _Z11saxpyKernelmfPKfPf,@"STO_CUDA_ENTRY STV_DEFAULT"
_Z11saxpyKernelmfPKfPf:
.text._Z11saxpyKernelmfPKfPf:
[----:B------:R-:W-:Y:S01]  /*0000*/  LDC R1, c[0x0][0x37c] ;  /* 0x0000df00ff017b82 */ /* 0x000fe20000000800 */
[----:B------:R-:W0:Y:S07]  /*0010*/  S2R R3, SR_TID.X ;  /* 0x0000000000037919 */ /* 0x000e2e0000002100 */
[----:B------:R-:W0:Y:S01]  /*0020*/  S2UR UR4, SR_CTAID.X ;  /* 0x00000000000479c3 */ /* 0x000e220000002500 */
[----:B------:R-:W1:Y:S07]  /*0030*/  LDCU.64 UR6, c[0x0][0x380] ;  /* 0x00007000ff0677ac */ /* 0x000e6e0008000a00 */
[----:B------:R-:W0:Y:S02]  /*0040*/  LDC R0, c[0x0][0x360] ;  /* 0x0000d800ff007b82 */ /* 0x000e240000000800 */
[----:B0-----:R-:W-:-:S05]  /*0050*/  IMAD R0, R0, UR4, R3 ;  /* 0x0000000400007c24 */ /* 0x001fca000f8e0203 */
[----:B-1----:R-:W-:Y:S02]  /*0060*/  ISETP.GT.U32.AND P0, PT, R0, UR6, PT ;  /* 0x0000000600007c0c */ /* 0x002fe4000bf04070 */
[----:B------:R-:W-:-:S04]  /*0070*/  SHF.R.S32.HI R3, RZ, 0x1f, R0 ;  /* 0x0000001fff037819 */ /* 0x000fc80000011400 */
[----:B------:R-:W-:-:S13]  /*0080*/  ISETP.GT.U32.AND.EX P0, PT, R3, UR7, PT, P0 ;  /* 0x0000000703007c0c */ /* 0x000fda000bf04100 */
[----:B------:R-:W-:Y:S05]  /*0090*/  @P0 EXIT ;  /* 0x000000000000094d */ /* 0x000fea0003800000 */
[----:B------:R-:W0:Y:S01]  /*00a0*/  LDCU.128 UR8, c[0x0][0x390] ;  /* 0x00007200ff0877ac */ /* 0x000e220008000c00 */
[C---:B------:R-:W-:Y:S01]  /*00b0*/  IMAD.SHL.U32 R2, R0.reuse, 0x4, RZ ;  /* 0x0000000400027824 */ /* 0x040fe200078e00ff */
[----:B------:R-:W-:Y:S01]  /*00c0*/  SHF.L.U64.HI R0, R0, 0x2, R3 ;  /* 0x0000000200007819 */ /* 0x000fe20000010203 */
[----:B------:R-:W1:Y:S01]  /*00d0*/  LDCU.64 UR4, c[0x0][0x358] ;  /* 0x00006b00ff0477ac */ /* 0x000e620008000a00 */
[----:B------:R-:W2:Y:S02]  /*00e0*/  LDCU UR6, c[0x0][0x388] ;  /* 0x00007100ff0677ac */ /* 0x000ea40008000800 */
[C---:B0-----:R-:W-:Y:S02]  /*00f0*/  IADD3 R4, P0, PT, R2.reuse, UR8, RZ ;  /* 0x0000000802047c10 */ /* 0x041fe4000ff1e0ff */
[----:B------:R-:W-:Y:S02]  /*0100*/  IADD3 R2, P1, PT, R2, UR10, RZ ;  /* 0x0000000a02027c10 */ /* 0x000fe4000ff3e0ff */
[----:B------:R-:W-:-:S02]  /*0110*/  IADD3.X R5, PT, PT, R0, UR9, RZ, P0, !PT ;  /* 0x0000000900057c10 */ /* 0x000fc400087fe4ff */
[----:B------:R-:W-:-:S03]  /*0120*/  IADD3.X R3, PT, PT, R0, UR11, RZ, P1, !PT ;  /* 0x0000000b00037c10 */ /* 0x000fc60008ffe4ff */
[----:B-1----:R-:W2:Y:S04]  /*0130*/  LDG.E R4, desc[UR4][R4.64] ;  /* 0x0000000404047981 */ /* 0x002ea8000c1e1900 */
[----:B------:R-:W2:Y:S02]  /*0140*/  LDG.E R7, desc[UR4][R2.64] ;  /* 0x0000000402077981 */ /* 0x000ea4000c1e1900 */
[----:B--2---:R-:W-:-:S05]  /*0150*/  FFMA R7, R4, UR6, R7 ;  /* 0x0000000604077c23 */ /* 0x004fca0008000007 */
[----:B------:R-:W-:Y:S01]  /*0160*/  STG.E desc[UR4][R2.64], R7 ;  /* 0x0000000702007986 */ /* 0x000fe2000c101904 */
[----:B------:R-:W-:Y:S05]  /*0170*/  EXIT ;  /* 0x000000000000794d */ /* 0x000fea0003800000 */
.L_x_0:
[----:B------:R-:W-:-:S00]  /*0180*/  BRA `(.L_x_0) ;  /* 0xfffffffc00fc7947 */ /* 0x000fc0000383ffff */
[----:B------:R-:W-:-:S00]  /*0190*/  NOP ;  /* 0x0000000000007918 */ /* 0x000fc00000000000 */
        /* <DEDUP_REMOVED lines=14> */
.L_x_1:


//--------------------- .nv.shared.reserved.0     --------------------------
	.section	.nv.shared.reserved.0,"aw",@nobits
	.weak		__nv_reservedSMEM_offset_0_alias
	.size		__nv_reservedSMEM_offset_0_alias, 0, 64
	.other		__nv_reservedSMEM_offset_0_alias,@"STO_CUDA_RESERVED_SHARED STV_DEFAULT"
__nv_reservedSMEM_offset_0_alias:
	.zero		0
	.zero		64


//--------------------- .nv.constant0._Z11saxpyKernelmfPKfPf --------------------------
	.section	.nv.constant0._Z11saxpyKernelmfPKfPf,"a",@progbits
	.sectionflags	@""
	.align	4
.nv.constant0._Z11saxpyKernelmfPKfPf:
	.zero		928


//--------------------- SYMBOLS --------------------------

	.type		.nv.reservedSmem.offset0,@object
	.size		.nv.reservedSmem.offset0,0x4
